//
// Generated by NVIDIA NVVM Compiler
//
// Compiler Build ID: CL-36424714
// Cuda compilation tools, release 13.0, V13.0.88
// Based on NVVM 20.0.0
//

.version 9.0
.target sm_100
.address_size 64

	// .globl	_Z15device_multiplyPiS_S_i

.visible .entry _Z15device_multiplyPiS_S_i(
	.param .u64 .ptr .align 1 _Z15device_multiplyPiS_S_i_param_0,
	.param .u64 .ptr .align 1 _Z15device_multiplyPiS_S_i_param_1,
	.param .u64 .ptr .align 1 _Z15device_multiplyPiS_S_i_param_2,
	.param .u32 _Z15device_multiplyPiS_S_i_param_3
)
{
	.reg .pred 	%p<2>;
	.reg .b32 	%r<9>;
	.reg .b64 	%rd<11>;

	ld.param.u64 	%rd1, [_Z15device_multiplyPiS_S_i_param_0];
	ld.param.u64 	%rd2, [_Z15device_multiplyPiS_S_i_param_1];
	ld.param.u64 	%rd3, [_Z15device_multiplyPiS_S_i_param_2];
	ld.param.u32 	%r2, [_Z15device_multiplyPiS_S_i_param_3];
	mov.u32 	%r3, %ctaid.x;
	mov.u32 	%r4, %ntid.x;
	mov.u32 	%r5, %tid.x;
	mad.lo.s32 	%r1, %r3, %r4, %r5;
	setp.ge.s32 	%p1, %r1, %r2;
	@%p1 bra 	$L__BB0_2;
	cvta.to.global.u64 	%rd4, %rd1;
	cvta.to.global.u64 	%rd5, %rd2;
	cvta.to.global.u64 	%rd6, %rd3;
	mul.wide.s32 	%rd7, %r1, 4;
	add.s64 	%rd8, %rd4, %rd7;
	ld.global.u32 	%r6, [%rd8];
	add.s64 	%rd9, %rd5, %rd7;
	ld.global.u32 	%r7, [%rd9];
	mul.lo.s32 	%r8, %r7, %r6;
	add.s64 	%rd10, %rd6, %rd7;
	st.global.u32 	[%rd10], %r8;
$L__BB0_2:
	ret;

}


// ===== COMPILED SASS (sm_100) =====

	.target	sm_100

	.elftype	@"ET_EXEC"


//--------------------- .note.nv.tkinfo           --------------------------
	.section	.note.nv.tkinfo,"",@"SHT_NOTE"
	.sectionflags	@"SHF_NOTE_NV_TKINFO"
	.tkinfo
        /*0018*/ 	.word	0x00000002
        /*0030*/ 	.string	""
        /*0030*/ 	.string	"ptxas"
        /*0030*/ 	.string	"Cuda compilation tools, release 13.0, V13.0.88"
        /*0030*/ 	.string	"Build cuda_13.0.r13.0/compiler.36424714_0"
        /*0030*/ 	.string	"-arch sm_100 -m 64 "



//--------------------- .note.nv.cuinfo           --------------------------
	.section	.note.nv.cuinfo,"",@"SHT_NOTE"
	.sectionflags	@"SHF_NOTE_NV_CUINFO"
        /*0018*/ 	.short	0x0002
        /*001a*/ 	.short	0x0064
        /*001c*/ 	.short	0x0082
	.zero		2


//--------------------- .nv.info                  --------------------------
	.section	.nv.info,"",@"SHT_CUDA_INFO"
	.align	4


	//----- nvinfo : EIATTR_REGCOUNT
	.align		4
        /*0000*/ 	.byte	0x04, 0x2f
        /*0002*/ 	.short	(.L_1 - .L_0)
	.align		4
.L_0:
        /*0004*/ 	.word	index@(_Z15device_multiplyPiS_S_i)
        /*0008*/ 	.word	0x0000000c


	//----- nvinfo : EIATTR_FRAME_SIZE
	.align		4
.L_1:
        /*000c*/ 	.byte	0x04, 0x11
        /*000e*/ 	.short	(.L_3 - .L_2)
	.align		4
.L_2:
        /*0010*/ 	.word	index@(_Z15device_multiplyPiS_S_i)
        /*0014*/ 	.word	0x00000000


	//----- nvinfo : EIATTR_MIN_STACK_SIZE
	.align		4
.L_3:
        /*0018*/ 	.byte	0x04, 0x12
        /*001a*/ 	.short	(.L_5 - .L_4)
	.align		4
.L_4:
        /*001c*/ 	.word	index@(_Z15device_multiplyPiS_S_i)
        /*0020*/ 	.word	0x00000000
.L_5:


//--------------------- .nv.compat                --------------------------
	.section	.nv.compat,"",@"SHT_CUDA_COMPAT_INFO"
	.align	4
        /*0000*/ 	.byte	0x02, 0x09, 0x00, 0x00, 0x02, 0x02, 0x01, 0x00, 0x02, 0x05, 0x05, 0x00, 0x03, 0x07, 0x01, 0x01
        /*0010*/ 	.byte	0x02, 0x03, 0x00, 0x00, 0x02, 0x06, 0x01, 0x00, 0x04, 0x0b, 0x08, 0x00, 0x09, 0x00, 0x00, 0x00
        /*0020*/ 	.byte	0x00, 0x00, 0x00, 0x00


//--------------------- .nv.info._Z15device_multiplyPiS_S_i --------------------------
	.section	.nv.info._Z15device_multiplyPiS_S_i,"",@"SHT_CUDA_INFO"
	.sectionflags	@""
	.align	4


	//----- nvinfo : EIATTR_CUDA_API_VERSION
	.align		4
        /*0000*/ 	.byte	0x04, 0x37
        /*0002*/ 	.short	(.L_7 - .L_6)
.L_6:
        /*0004*/ 	.word	0x00000082


	//----- nvinfo : EIATTR_KPARAM_INFO
	.align		4
.L_7:
        /*0008*/ 	.byte	0x04, 0x17
        /*000a*/ 	.short	(.L_9 - .L_8)
.L_8:
        /*000c*/ 	.word	0x00000000
        /*0010*/ 	.short	0x0003
        /*0012*/ 	.short	0x0018
        /*0014*/ 	.byte	0x00, 0xf0, 0x11, 0x00


	//----- nvinfo : EIATTR_KPARAM_INFO
	.align		4
.L_9:
        /*0018*/ 	.byte	0x04, 0x17
        /*001a*/ 	.short	(.L_11 - .L_10)
.L_10:
        /*001c*/ 	.word	0x00000000
        /*0020*/ 	.short	0x0002
        /*0022*/ 	.short	0x0010
        /*0024*/ 	.byte	0x00, 0xf5, 0x21, 0x00


	//----- nvinfo : EIATTR_KPARAM_INFO
	.align		4
.L_11:
        /*0028*/ 	.byte	0x04, 0x17
        /*002a*/ 	.short	(.L_13 - .L_12)
.L_12:
        /*002c*/ 	.word	0x00000000
        /*0030*/ 	.short	0x0001
        /*0032*/ 	.short	0x0008
        /*0034*/ 	.byte	0x00, 0xf5, 0x21, 0x00


	//----- nvinfo : EIATTR_KPARAM_INFO
	.align		4
.L_13:
        /*0038*/ 	.byte	0x04, 0x17
        /*003a*/ 	.short	(.L_15 - .L_14)
.L_14:
        /*003c*/ 	.word	0x00000000
        /*0040*/ 	.short	0x0000
        /*0042*/ 	.short	0x0000
        /*0044*/ 	.byte	0x00, 0xf5, 0x21, 0x00


	//----- nvinfo : EIATTR_SPARSE_MMA_MASK
	.align		4
.L_15:
        /*0048*/ 	.byte	0x03, 0x50
        /*004a*/ 	.short	0x0000


	//----- nvinfo : EIATTR_MAXREG_COUNT
	.align		4
        /*004c*/ 	.byte	0x03, 0x1b
        /*004e*/ 	.short	0x00ff


	//----- nvinfo : EIATTR_MERCURY_ISA_VERSION
	.align		4
        /*0050*/ 	.byte	0x03, 0x5f
        /*0052*/ 	.short	0x0101


	//----- nvinfo : EIATTR_VRC_CTA_INIT_COUNT
	.align		4
        /*0054*/ 	.byte	0x02, 0x4a
	.zero		1
	.zero		1


	//----- nvinfo : EIATTR_EXIT_INSTR_OFFSETS
	.align		4
        /*0058*/ 	.byte	0x04, 0x1c
        /*005a*/ 	.short	(.L_17 - .L_16)


	//   ....[0]....
.L_16:
        /*005c*/ 	.word	0x00000070


	//   ....[1]....
        /*0060*/ 	.word	0x00000130


	//----- nvinfo : EIATTR_CBANK_PARAM_SIZE
	.align		4
.L_17:
        /*0064*/ 	.byte	0x03, 0x19
        /*0066*/ 	.short	0x001c


	//----- nvinfo : EIATTR_PARAM_CBANK
	.align		4
        /*0068*/ 	.byte	0x04, 0x0a
        /*006a*/ 	.short	(.L_19 - .L_18)
	.align		4
.L_18:
        /*006c*/ 	.word	index@(.nv.constant0._Z15device_multiplyPiS_S_i)
        /*0070*/ 	.short	0x0380
        /*0072*/ 	.short	0x001c


	//----- nvinfo : EIATTR_SW_WAR
	.align		4
.L_19:
        /*0074*/ 	.byte	0x04, 0x36
        /*0076*/ 	.short	(.L_21 - .L_20)
.L_20:
        /*0078*/ 	.word	0x00000008
.L_21:


//--------------------- .nv.callgraph             --------------------------
	.section	.nv.callgraph,"",@"SHT_CUDA_CALLGRAPH"
	.align	4
	.sectionentsize	8
	.align		4
        /*0000*/ 	.word	0x00000000
	.align		4
        /*0004*/ 	.word	0xffffffff
	.align		4
        /*0008*/ 	.word	0x00000000
	.align		4
        /*000c*/ 	.word	0xfffffffe
	.align		4
        /*0010*/ 	.word	0x00000000
	.align		4
        /*0014*/ 	.word	0xfffffffd
	.align		4
        /*0018*/ 	.word	0x00000000
	.align		4
        /*001c*/ 	.word	0xfffffffc


//--------------------- .text._Z15device_multiplyPiS_S_i --------------------------
	.section	.text._Z15device_multiplyPiS_S_i,"ax",@progbits
	.align	128
        .global         _Z15device_multiplyPiS_S_i
        .type           _Z15device_multiplyPiS_S_i,@function
        .size           _Z15device_multiplyPiS_S_i,(.L_x_1 - _Z15device_multiplyPiS_S_i)
        .other          _Z15device_multiplyPiS_S_i,@"STO_CUDA_ENTRY STV_DEFAULT"
_Z15device_multiplyPiS_S_i:
.text._Z15device_multiplyPiS_S_i:
[----:B------:R-:W-:Y:S01]  /*0000*/  LDC R1, c[0x0][0x37c] ;  /* 0x0000df00ff017b82 */ /* 0x000fe20000000800 */
[----:B------:R-:W0:Y:S07]  /*0010*/  S2R R0, SR_TID.X ;  /* 0x0000000000007919 */ /* 0x000e2e0000002100 */
[----:B------:R-:W0:Y:S01]  /*0020*/  S2UR UR4, SR_CTAID.X ;  /* 0x00000000000479c3 */ /* 0x000e220000002500 */
[----:B------:R-:W1:Y:S07]  /*0030*/  LDCU UR5, c[0x0][0x398] ;  /* 0x00007300ff0577ac */ /* 0x000e6e0008000800 */
[----:B------:R-:W0:Y:S02]  /*0040*/  LDC R9, c[0x0][0x360] ;  /* 0x0000d800ff097b82 */ /* 0x000e240000000800 */
[----:B0-----:R-:W-:-:S05]  /*0050*/  IMAD R9, R9, UR4, R0 ;  /* 0x0000000409097c24 */ /* 0x001fca000f8e0200 */
[----:B-1----:R-:W-:-:S13]  /*0060*/  ISETP.GE.AND P0, PT, R9, UR5, PT ;  /* 0x0000000509007c0c */ /* 0x002fda000bf06270 */
[----:B------:R-:W-:Y:S05]  /*0070*/  @P0 EXIT ;  /* 0x000000000000094d */ /* 0x000fea0003800000 */
[----:B------:R-:W0:Y:S01]  /*0080*/  LDC.64 R2, c[0x0][0x380] ;  /* 0x0000e000ff027b82 */ /* 0x000e220000000a00 */
[----:B------:R-:W1:Y:S07]  /*0090*/  LDCU.64 UR4, c[0x0][0x358] ;  /* 0x00006b00ff0477ac */ /* 0x000e6e0008000a00 */
[----:B------:R-:W2:Y:S08]  /*00a0*/  LDC.64 R4, c[0x0][0x388] ;  /* 0x0000e200ff047b82 */ /* 0x000eb00000000a00 */
[----:B------:R-:W3:Y:S01]  /*00b0*/  LDC.64 R6, c[0x0][0x390] ;  /* 0x0000e400ff067b82 */ /* 0x000ee20000000a00 */
[----:B0-----:R-:W-:-:S06]  /*00c0*/  IMAD.WIDE R2, R9, 0x4, R2 ;  /* 0x0000000409027825 */ /* 0x001fcc00078e0202 */
[----:B-1----:R-:W4:Y:S01]  /*00d0*/  LDG.E R2, desc[UR4][R2.64] ;  /* 0x0000000402027981 */ /* 0x002f22000c1e1900 */
[----:B--2---:R-:W-:-:S06]  /*00e0*/  IMAD.WIDE R4, R9, 0x4, R4 ;  /* 0x0000000409047825 */ /* 0x004fcc00078e0204 */
[----:B------:R-:W4:Y:S01]  /*00f0*/  LDG.E R5, desc[UR4][R4.64] ;  /* 0x0000000404057981 */ /* 0x000f22000c1e1900 */
[----:B---3--:R-:W-:-:S04]  /*0100*/  IMAD.WIDE R6, R9, 0x4, R6 ;  /* 0x0000000409067825 */ /* 0x008fc800078e0206 */
[----:B----4-:R-:W-:-:S05]  /*0110*/  IMAD R9, R2, R5, RZ ;  /* 0x0000000502097224 */ /* 0x010fca00078e02ff */
[----:B------:R-:W-:Y:S01]  /*0120*/  STG.E desc[UR4][R6.64], R9 ;  /* 0x0000000906007986 */ /* 0x000fe2000c101904 */
[----:B------:R-:W-:Y:S05]  /*0130*/  EXIT ;  /* 0x000000000000794d */ /* 0x000fea0003800000 */
.L_x_0:
[----:B------:R-:W-:-:S00]  /*0140*/  BRA `(.L_x_0) ;  /* 0xfffffffc00fc7947 */ /* 0x000fc0000383ffff */
[----:B------:R-:W-:-:S00]  /*0150*/  NOP ;  /* 0x0000000000007918 */ /* 0x000fc00000000000 */
        /* <DEDUP_REMOVED lines=10> */
.L_x_1:


//--------------------- .nv.shared.reserved.0     --------------------------
	.section	.nv.shared.reserved.0,"aw",@nobits
	.weak		__nv_reservedSMEM_offset_0_alias
	.size		__nv_reservedSMEM_offset_0_alias, 0, 64
	.other		__nv_reservedSMEM_offset_0_alias,@"STO_CUDA_RESERVED_SHARED STV_DEFAULT"
__nv_reservedSMEM_offset_0_alias:
	.zero		0
	.zero		64


//--------------------- .nv.constant0._Z15device_multiplyPiS_S_i --------------------------
	.section	.nv.constant0._Z15device_multiplyPiS_S_i,"a",@progbits
	.sectionflags	@""
	.align	4
.nv.constant0._Z15device_multiplyPiS_S_i:
	.zero		924


//--------------------- SYMBOLS --------------------------

	.type		.nv.reservedSmem.offset0,@object
	.size		.nv.reservedSmem.offset0,0x4
